	.headerflags	@"EF_CUDA_TEXMODE_UNIFIED EF_CUDA_64BIT_ADDRESS EF_CUDA_SM80 EF_CUDA_VIRTUAL_SM(EF_CUDA_SM80)"
	.elftype	@"ET_EXEC"


//--------------------- .nv.info                  --------------------------
	.section	.nv.info,"",@"SHT_CUDA_INFO"
	.align	4


	//----- nvinfo : EIATTR_REGCOUNT
	.align		4
        /*0000*/ 	.byte	0x04, 0x2f
        /*0002*/ 	.short	(.L_1 - .L_0)
	.align		4
.L_0:
        /*0004*/ 	.word	index@(candidate2)
        /*0008*/ 	.word	0x00000050


	//----- nvinfo : EIATTR_MAX_STACK_SIZE
	.align		4
.L_1:
        /*000c*/ 	.byte	0x04, 0x23
        /*000e*/ 	.short	(.L_3 - .L_2)
	.align		4
.L_2:
        /*0010*/ 	.word	index@(candidate2)
        /*0014*/ 	.word	0x00000000


	//----- nvinfo : EIATTR_MIN_STACK_SIZE
	.align		4
.L_3:
        /*0018*/ 	.byte	0x04, 0x12
        /*001a*/ 	.short	(.L_5 - .L_4)
	.align		4
.L_4:
        /*001c*/ 	.word	index@(candidate2)
        /*0020*/ 	.word	0x00000000


	//----- nvinfo : EIATTR_FRAME_SIZE
	.align		4
.L_5:
        /*0024*/ 	.byte	0x04, 0x11
        /*0026*/ 	.short	(.L_7 - .L_6)
	.align		4
.L_6:
        /*0028*/ 	.word	index@(candidate2)
        /*002c*/ 	.word	0x00000000
.L_7:


//--------------------- .nv.info.candidate2       --------------------------
	.section	.nv.info.candidate2,"",@"SHT_CUDA_INFO"
	.align	4


	//----- nvinfo : EIATTR_CUDA_API_VERSION
	.align		4
        /*0000*/ 	.byte	0x04, 0x37
        /*0002*/ 	.short	(.L_9 - .L_8)
.L_8:
        /*0004*/ 	.word	0x00000075


	//----- nvinfo : EIATTR_SW2861232_WAR
	.align		4
.L_9:
        /*0008*/ 	.byte	0x01, 0x35
	.zero		2


	//----- nvinfo : EIATTR_PARAM_CBANK
	.align		4
        /*000c*/ 	.byte	0x04, 0x0a
        /*000e*/ 	.short	(.L_11 - .L_10)
	.align		4
.L_10:
        /*0010*/ 	.word	index@(.nv.constant0.candidate2)
        /*0014*/ 	.short	0x0160
        /*0016*/ 	.short	0x0018


	//----- nvinfo : EIATTR_CBANK_PARAM_SIZE
	.align		4
.L_11:
        /*0018*/ 	.byte	0x03, 0x19
        /*001a*/ 	.short	0x0018


	//----- nvinfo : EIATTR_KPARAM_INFO
	.align		4
        /*001c*/ 	.byte	0x04, 0x17
        /*001e*/ 	.short	(.L_13 - .L_12)
.L_12:
        /*0020*/ 	.word	0x00000000
        /*0024*/ 	.short	0x0002
        /*0026*/ 	.short	0x0010
        /*0028*/ 	.byte	0x00, 0xf0, 0x21, 0x00


	//----- nvinfo : EIATTR_KPARAM_INFO
	.align		4
.L_13:
        /*002c*/ 	.byte	0x04, 0x17
        /*002e*/ 	.short	(.L_15 - .L_14)
.L_14:
        /*0030*/ 	.word	0x00000000
        /*0034*/ 	.short	0x0001
        /*0036*/ 	.short	0x0008
        /*0038*/ 	.byte	0x00, 0xf0, 0x21, 0x00


	//----- nvinfo : EIATTR_KPARAM_INFO
	.align		4
.L_15:
        /*003c*/ 	.byte	0x04, 0x17
        /*003e*/ 	.short	(.L_17 - .L_16)
.L_16:
        /*0040*/ 	.word	0x00000000
        /*0044*/ 	.short	0x0000
        /*0046*/ 	.short	0x0000
        /*0048*/ 	.byte	0x00, 0xf0, 0x21, 0x00


	//----- nvinfo : EIATTR_MAXREG_COUNT
	.align		4
.L_17:
        /*004c*/ 	.byte	0x03, 0x1b
        /*004e*/ 	.short	0x00ff


	//----- nvinfo : EIATTR_EXIT_INSTR_OFFSETS
	.align		4
        /*0050*/ 	.byte	0x04, 0x1c
        /*0052*/ 	.short	(.L_19 - .L_18)


	//   ....[0]....
.L_18:
        /*0054*/ 	.word	0x000020b0


	//----- nvinfo : EIATTR_MAX_THREADS
	.align		4
.L_19:
        /*0058*/ 	.byte	0x04, 0x05
        /*005a*/ 	.short	(.L_21 - .L_20)
.L_20:
        /*005c*/ 	.word	0x000000e0
        /*0060*/ 	.word	0x00000001
        /*0064*/ 	.word	0x00000001
.L_21:


//--------------------- .nv.rel.action            --------------------------
	.section	.nv.rel.action,"",@"SHT_CUDA_RELOCINFO"
	.align	8
	.sectionentsize	8
        /*0000*/ 	.byte	0x4b, 0x00, 0x00, 0x00, 0x00, 0x00, 0x00, 0x00, 0x00, 0x02, 0x02, 0x08, 0x10, 0x0a, 0x2f, 0x22
        /* <DEDUP_REMOVED lines=13> */


//--------------------- .nv.constant0.candidate2  --------------------------
	.section	.nv.constant0.candidate2,"a",@progbits
	.align	4
.nv.constant0.candidate2:
	.zero		376


//--------------------- .text.candidate2          --------------------------
	.section	.text.candidate2,"ax",@progbits
	.sectionflags	@"SHF_BARRIERS=1"
	.sectioninfo	@"SHI_REGISTERS=80"
	.align	128
        .global         candidate2
        .type           candidate2,@function
        .size           candidate2,(.L_x_5 - candidate2)
        .other          candidate2,@"STO_CUDA_ENTRY STV_DEFAULT"
candidate2:
.text.candidate2:
[----:B------:R-:W-:-:S02]  /*0000*/  MOV R1, c[0x0][0x28] ;  /* 0x00000a0000017a02 */ /* 0x000fc40000000f00 */
[----:B------:R-:W0:Y:S01]  /*0010*/  S2R R3, SR_TID.X ;  /* 0x0000000000037919 */ /* 0x000e220000002100 */
[----:B------:R-:W-:Y:S01]  /*0020*/  HFMA2.MMA R2, -RZ, RZ, 0, 0 ;  /* 0x00000000ff027435 */ /* 0x000fe200000001ff */
[----:B------:R-:W-:Y:S01]  /*0030*/  MOV R6, RZ ;  /* 0x000000ff00067202 */ /* 0x000fe20000000f00 */
[----:B------:R-:W-:Y:S01]  /*0040*/  HFMA2.MMA R8, -RZ, RZ, 0, 0 ;  /* 0x00000000ff087435 */ /* 0x000fe200000001ff */
[----:B------:R-:W1:Y:S01]  /*0050*/  S2R R7, SR_CTAID.X ;  /* 0x0000000000077919 */ /* 0x000e620000002500 */
[----:B------:R-:W-:Y:S01]  /*0060*/  HFMA2.MMA R45, -RZ, RZ, 0, 0 ;  /* 0x00000000ff2d7435 */ /* 0x000fe200000001ff */
[----:B------:R-:W-:Y:S01]  /*0070*/  CS2R R74, SRZ ;  /* 0x00000000004a7805 */ /* 0x000fe2000001ff00 */
        /* <DEDUP_REMOVED lines=11> */
[----:B------:R-:W-:Y:S01]  /*0130*/  MOV R50, RZ ;  /* 0x000000ff00327202 */ /* 0x000fe20000000f00 */
[----:B------:R-:W-:Y:S01]  /*0140*/  CS2R R66, SRZ ;  /* 0x0000000000427805 */ /* 0x000fe2000001ff00 */
[----:B------:R-:W-:Y:S01]  /*0150*/  CS2R R48, SRZ ;  /* 0x0000000000307805 */ /* 0x000fe2000001ff00 */
[----:B------:R-:W-:Y:S01]  /*0160*/  MOV R42, RZ ;  /* 0x000000ff002a7202 */ /* 0x000fe20000000f00 */
[----:B------:R-:W-:Y:S01]  /*0170*/  CS2R R28, SRZ ;  /* 0x00000000001c7805 */ /* 0x000fe2000001ff00 */
[----:B------:R-:W-:Y:S01]  /*0180*/  MOV R25, RZ ;  /* 0x000000ff00197202 */ /* 0x000fe20000000f00 */
[----:B0-----:R-:W-:Y:S01]  /*0190*/  IMAD.HI R2, R3, -0x6db6db6d, R2 ;  /* 0x9249249303027827 */ /* 0x001fe200078e0202 */
[----:B------:R-:W-:Y:S01]  /*01a0*/  MOV R63, RZ ;  /* 0x000000ff003f7202 */ /* 0x000fe20000000f00 */
[----:B------:R-:W-:Y:S01]  /*01b0*/  ULDC.64 UR4, c[0x0][0x118] ;  /* 0x0000460000047ab9 */ /* 0x000fe20000000a00 */
[----:B------:R-:W-:Y:S01]  /*01c0*/  MOV R34, RZ ;  /* 0x000000ff00227202 */ /* 0x000fe20000000f00 */
[----:B-1----:R-:W-:Y:S01]  /*01d0*/  IMAD.HI R0, R7, -0x6db6db6d, R6 ;  /* 0x9249249307007827 */ /* 0x002fe200078e0206 */
[----:B------:R-:W-:-:S02]  /*01e0*/  SHF.R.U32.HI R5, RZ, 0x1f, R2 ;  /* 0x0000001fff057819 */ /* 0x000fc40000011602 */
[----:B------:R-:W-:Y:S02]  /*01f0*/  LOP3.LUT R4, R7, 0x1, RZ, 0xc0, !PT ;  /* 0x0000000107047812 */ /* 0x000fe400078ec0ff */
[----:B------:R-:W-:Y:S02]  /*0200*/  SHF.R.U32.HI R9, RZ, 0x1f, R0 ;  /* 0x0000001fff097819 */ /* 0x000fe40000011600 */
[CC--:B------:R-:W-:Y:S02]  /*0210*/  LEA.HI.SX32 R6, R2.reuse, R5.reuse, 0x1b ;  /* 0x0000000502067211 */ /* 0x0c0fe400078fdaff */
[----:B------:R-:W-:Y:S02]  /*0220*/  LEA.HI.SX32 R2, R2, R5, 0x1d ;  /* 0x0000000502027211 */ /* 0x000fe400078feaff */
[----:B------:R-:W-:Y:S01]  /*0230*/  LEA.HI.SX32 R0, R0, R9, 0x1d ;  /* 0x0000000900007211 */ /* 0x000fe200078feaff */
[--C-:B------:R-:W-:Y:S01]  /*0240*/  IMAD R9, R6, -0x38, R3.reuse ;  /* 0xffffffc806097824 */ /* 0x100fe200078e0203 */
[----:B------:R-:W-:Y:S01]  /*0250*/  MOV R33, RZ ;  /* 0x000000ff00217202 */ /* 0x000fe20000000f00 */
[----:B------:R-:W-:Y:S01]  /*0260*/  IMAD R5, R2, -0xe, R3 ;  /* 0xfffffff202057824 */ /* 0x000fe200078e0203 */
[----:B------:R-:W-:Y:S01]  /*0270*/  MOV R57, RZ ;  /* 0x000000ff00397202 */ /* 0x000fe20000000f00 */
[----:B------:R-:W-:-:S02]  /*0280*/  IMAD R10, R0, -0xe, R7 ;  /* 0xfffffff2000a7824 */ /* 0x000fc400078e0207 */
[----:B------:R-:W-:-:S04]  /*0290*/  IMAD.HI R8, R9, -0x6db6db6d, R8 ;  /* 0x9249249309087827 */ /* 0x000fc800078e0208 */
[----:B------:R-:W-:Y:S01]  /*02a0*/  IMAD R9, R6, 0x310, R5 ;  /* 0x0000031006097824 */ /* 0x000fe200078e0205 */
[----:B------:R-:W-:Y:S02]  /*02b0*/  SHF.R.S32.HI R6, RZ, 0x1, R10 ;  /* 0x00000001ff067819 */ /* 0x000fe4000001140a */
[----:B------:R-:W-:Y:S01]  /*02c0*/  SHF.R.U32.HI R7, RZ, 0x1f, R8 ;  /* 0x0000001fff077819 */ /* 0x000fe20000011608 */
[----:B------:R-:W-:-:S03]  /*02d0*/  IMAD R9, R4, 0xe, R9 ;  /* 0x0000000e04097824 */ /* 0x000fc600078e0209 */
[----:B------:R-:W-:Y:S01]  /*02e0*/  LEA.HI.SX32 R54, R8, R7, 0x1d ;  /* 0x0000000708367211 */ /* 0x000fe200078feaff */
[----:B------:R-:W-:Y:S01]  /*02f0*/  IMAD R9, R6, 0x70, R9 ;  /* 0x0000007006097824 */ /* 0x000fe200078e0209 */
[----:B------:R-:W-:-:S03]  /*0300*/  MOV R7, RZ ;  /* 0x000000ff00077202 */ /* 0x000fc60000000f00 */
[----:B------:R-:W-:-:S02]  /*0310*/  IMAD R54, R54, 0x1c, R9 ;  /* 0x0000001c36367824 */ /* 0x000fc400078e0209 */
.L_x_3:
[C---:B------:R-:W-:Y:S01]  /*0320*/  LOP3.LUT R9, R3.reuse, 0x1f, RZ, 0xc0, !PT ;  /* 0x0000001f03097812 */ /* 0x040fe200078ec0ff */
[----:B------:R-:W-:Y:S06]  /*0330*/  BAR.SYNC 0x0 ;  /* 0x0000000000007b1d */ /* 0x000fec0000000000 */
[----:B------:R-:W-:Y:S02]  /*0340*/  SHF.L.U32 R10, R0, 0xe, RZ ;  /* 0x0000000e000a7819 */ /* 0x000fe400000006ff */
[----:B------:R-:W-:Y:S02]  /*0350*/  SHF.L.U32 R8, R3, 0x2, RZ ;  /* 0x0000000203087819 */ /* 0x000fe400000006ff */
[----:B------:R-:W-:-:S02]  /*0360*/  LOP3.LUT R9, R10, 0xffffc000, R9, 0xe2, !PT ;  /* 0xffffc0000a097812 */ /* 0x000fc400078ee209 */
[----:B------:R-:W-:Y:S02]  /*0370*/  LOP3.LUT R8, R8, 0xffffff80, RZ, 0xc0, !PT ;  /* 0xffffff8008087812 */ /* 0x000fe400078ec0ff */
[----:B------:R-:W-:Y:S02]  /*0380*/  ISETP.GT.AND P1, PT, R3, 0xfff, PT ;  /* 0x00000fff0300780c */ /* 0x000fe40003f24270 */
[----:B------:R-:W-:Y:S02]  /*0390*/  IADD3 R8, R9, R8, RZ ;  /* 0x0000000809087210 */ /* 0x000fe40007ffe0ff */
[C---:B------:R-:W-:Y:S02]  /*03a0*/  ISETP.GT.AND P2, PT, R3.reuse, 0xf1f, PT ;  /* 0x00000f1f0300780c */ /* 0x040fe40003f44270 */
[C---:B------:R-:W-:Y:S02]  /*03b0*/  ISETP.GT.AND P3, PT, R3.reuse, 0xe3f, PT ;  /* 0x00000e3f0300780c */ /* 0x040fe40003f64270 */
[----:B------:R-:W-:-:S02]  /*03c0*/  ISETP.GT.AND P4, PT, R3, 0xd5f, PT ;  /* 0x00000d5f0300780c */ /* 0x000fc40003f84270 */
[----:B------:R-:W-:Y:S02]  /*03d0*/  ISETP.GT.AND P0, PT, R3, 0xc7f, PT ;  /* 0x00000c7f0300780c */ /* 0x000fe40003f04270 */
[----:B------:R-:W-:Y:S02]  /*03e0*/  MOV R55, 0x4 ;  /* 0x0000000400377802 */ /* 0x000fe40000000f00 */
[----:B------:R-:W-:-:S05]  /*03f0*/  LEA R8, R7, R8, 0x5 ;  /* 0x0000000807087211 */ /* 0x000fca00078e28ff */
[----:B------:R-:W-:-:S05]  /*0400*/  IMAD.WIDE R8, R8, R55, c[0x0][0x168] ;  /* 0x00005a0008087625 */ /* 0x000fca00078e0237 */
[----:B------:R-:W2:Y:S04]  /*0410*/  @!P1 LDG.E.CONSTANT R10, [R8.64] ;  /* 0x00000004080a9981 */ /* 0x000ea8000c1e9900 */
[----:B------:R-:W3:Y:S04]  /*0420*/  @!P2 LDG.E.CONSTANT R12, [R8.64+0xe00] ;  /* 0x000e0004080ca981 */ /* 0x000ee8000c1e9900 */
[----:B------:R-:W4:Y:S04]  /*0430*/  @!P3 LDG.E.CONSTANT R14, [R8.64+0x1c00] ;  /* 0x001c0004080eb981 */ /* 0x000f28000c1e9900 */
[----:B------:R-:W5:Y:S04]  /*0440*/  @!P4 LDG.E.CONSTANT R16, [R8.64+0x2a00] ;  /* 0x002a00040810c981 */ /* 0x000f68000c1e9900 */
[----:B------:R-:W5:Y:S01]  /*0450*/  @!P0 LDG.E.CONSTANT R18, [R8.64+0x3800] ;  /* 0x0038000408128981 */ /* 0x000f62000c1e9900 */
[----:B------:R-:W-:-:S02]  /*0460*/  ISETP.GT.AND P5, PT, R3, 0x73f, PT ;  /* 0x0000073f0300780c */ /* 0x000fc40003fa4270 */
[----:B------:R-:W-:-:S11]  /*0470*/  ISETP.GT.AND P6, PT, R3, 0x65f, PT ;  /* 0x0000065f0300780c */ /* 0x000fd60003fc4270 */
[----:B------:R-:W5:Y:S04]  /*0480*/  @!P5 LDG.E.CONSTANT R22, [R8.64+0x8c00] ;  /* 0x008c00040816d981 */ /* 0x000f68000c1e9900 */
[----:B------:R-:W5:Y:S04]  /*0490*/  @!P6 LDG.E.CONSTANT R24, [R8.64+0x9a00] ;  /* 0x009a00040818e981 */ /* 0x000f68000c1e9900 */
[----:B--2---:R-:W-:Y:S01]  /*04a0*/  @!P1 STS [R3.X4+0x1c00], R10 ;  /* 0x001c000a03009388 */ /* 0x004fe20000004800 */
[----:B------:R-:W-:-:S03]  /*04b0*/  ISETP.GT.AND P1, PT, R3, 0xabf, PT ;  /* 0x00000abf0300780c */ /* 0x000fc60003f24270 */
[----:B---3--:R0:W-:Y:S01]  /*04c0*/  @!P2 STS [R3.X4+0x1f80], R12 ;  /* 0x001f800c0300a388 */ /* 0x0081e20000004800 */
[----:B------:R-:W-:-:S03]  /*04d0*/  ISETP.GT.AND P2, PT, R3, 0x9df, PT ;  /* 0x000009df0300780c */ /* 0x000fc60003f44270 */
[----:B----4-:R1:W-:Y:S01]  /*04e0*/  @!P3 STS [R3.X4+0x2300], R14 ;  /* 0x0023000e0300b388 */ /* 0x0103e20000004800 */
[----:B------:R-:W-:-:S03]  /*04f0*/  ISETP.GT.AND P3, PT, R3, 0x8ff, PT ;  /* 0x000008ff0300780c */ /* 0x000fc60003f64270 */
[----:B-----5:R2:W-:Y:S01]  /*0500*/  @!P4 STS [R3.X4+0x2680], R16 ;  /* 0x002680100300c388 */ /* 0x0205e20000004800 */
[----:B------:R-:W-:-:S03]  /*0510*/  ISETP.GT.AND P4, PT, R3, 0x81f, PT ;  /* 0x0000081f0300780c */ /* 0x000fc60003f84270 */
[----:B------:R3:W-:Y:S01]  /*0520*/  @!P0 STS [R3.X4+0x2a00], R18 ;  /* 0x002a001203008388 */ /* 0x0007e20000004800 */
[----:B------:R-:W-:-:S03]  /*0530*/  ISETP.GT.AND P0, PT, R3, 0xb9f, PT ;  /* 0x00000b9f0300780c */ /* 0x000fc60003f04270 */
[----:B0-----:R-:W4:Y:S04]  /*0540*/  @!P1 LDG.E.CONSTANT R12, [R8.64+0x5400] ;  /* 0x00540004080c9981 */ /* 0x001f28000c1e9900 */
[----:B-1----:R-:W5:Y:S04]  /*0550*/  @!P2 LDG.E.CONSTANT R14, [R8.64+0x6200] ;  /* 0x00620004080ea981 */ /* 0x002f68000c1e9900 */
[----:B--2---:R-:W2:Y:S04]  /*0560*/  @!P3 LDG.E.CONSTANT R16, [R8.64+0x7000] ;  /* 0x007000040810b981 */ /* 0x004ea8000c1e9900 */
[----:B------:R-:W2:Y:S04]  /*0570*/  @!P0 LDG.E.CONSTANT R10, [R8.64+0x4600] ;  /* 0x00460004080a8981 */ /* 0x000ea8000c1e9900 */
[----:B---3--:R-:W3:Y:S04]  /*0580*/  @!P4 LDG.E.CONSTANT R18, [R8.64+0x7e00] ;  /* 0x007e00040812c981 */ /* 0x008ee8000c1e9900 */
[----:B------:R-:W-:Y:S01]  /*0590*/  @!P5 STS [R3.X4+0x3f00], R22 ;  /* 0x003f00160300d388 */ /* 0x000fe20000004800 */
[----:B------:R-:W-:-:S03]  /*05a0*/  ISETP.GT.AND P5, PT, R3, 0x11f, PT ;  /* 0x0000011f0300780c */ /* 0x000fc60003fa4270 */
[----:B------:R-:W-:Y:S01]  /*05b0*/  @!P6 STS [R3.X4+0x4280], R24 ;  /* 0x004280180300e388 */ /* 0x000fe20000004800 */
[----:B------:R-:W-:-:S09]  /*05c0*/  ISETP.GT.AND P6, PT, R3, 0x3f, PT ;  /* 0x0000003f0300780c */ /* 0x000fd20003fc4270 */
[----:B------:R-:W3:Y:S04]  /*05d0*/  @!P5 LDG.E.CONSTANT R62, [R8.64+0xee00] ;  /* 0x00ee0004083ed981 */ /* 0x000ee8000c1e9900 */
[----:B------:R-:W3:Y:S04]  /*05e0*/  @!P6 LDG.E.CONSTANT R72, [R8.64+0xfc00] ;  /* 0x00fc00040848e981 */ /* 0x000ee8000c1e9900 */
[----:B----4-:R-:W-:Y:S01]  /*05f0*/  @!P1 STS [R3.X4+0x3100], R12 ;  /* 0x0031000c03009388 */ /* 0x010fe20000004800 */
[----:B------:R-:W-:-:S03]  /*0600*/  ISETP.GT.AND P1, PT, R3, 0x49f, PT ;  /* 0x0000049f0300780c */ /* 0x000fc60003f24270 */
[----:B-----5:R-:W-:Y:S01]  /*0610*/  @!P2 STS [R3.X4+0x3480], R14 ;  /* 0x0034800e0300a388 */ /* 0x020fe20000004800 */
[----:B------:R-:W-:-:S03]  /*0620*/  ISETP.GT.AND P2, PT, R3, 0x3bf, PT ;  /* 0x000003bf0300780c */ /* 0x000fc60003f44270 */
[----:B--2---:R-:W-:Y:S01]  /*0630*/  @!P3 STS [R3.X4+0x3800], R16 ;  /* 0x003800100300b388 */ /* 0x004fe20000004800 */
[----:B------:R-:W-:-:S03]  /*0640*/  ISETP.GT.AND P3, PT, R3, 0x2df, PT ;  /* 0x000002df0300780c */ /* 0x000fc60003f64270 */
[----:B------:R0:W-:Y:S01]  /*0650*/  @!P0 STS [R3.X4+0x2d80], R10 ;  /* 0x002d800a03008388 */ /* 0x0001e20000004800 */
[----:B------:R-:W-:-:S03]  /*0660*/  ISETP.GT.AND P0, PT, R3, 0x57f, PT ;  /* 0x0000057f0300780c */ /* 0x000fc60003f04270 */
[----:B---3--:R1:W-:Y:S01]  /*0670*/  @!P4 STS [R3.X4+0x3b80], R18 ;  /* 0x003b80120300c388 */ /* 0x0083e20000004800 */
[----:B------:R-:W-:-:S03]  /*0680*/  ISETP.GT.AND P4, PT, R3, 0x1ff, PT ;  /* 0x000001ff0300780c */ /* 0x000fc60003f84270 */
[----:B------:R-:W2:Y:S01]  /*0690*/  @!P1 LDG.E.CONSTANT R44, [R8.64+0xb600] ;  /* 0x00b60004082c9981 */ /* 0x000ea2000c1e9900 */
[----:B0-----:R-:W-:-:S03]  /*06a0*/  IMAD R10, R7, 0x6200, R54 ;  /* 0x00006200070a7824 */ /* 0x001fc600078e0236 */
[----:B------:R-:W3:Y:S01]  /*06b0*/  @!P2 LDG.E.CONSTANT R46, [R8.64+0xc400] ;  /* 0x00c40004082ea981 */ /* 0x000ee2000c1e9900 */
[----:B------:R-:W-:-:S03]  /*06c0*/  IMAD.WIDE R10, R10, R55, c[0x0][0x160] ;  /* 0x000058000a0a7625 */ /* 0x000fc600078e0237 */
[----:B------:R-:W4:Y:S04]  /*06d0*/  @!P0 LDG.E.CONSTANT R32, [R8.64+0xa800] ;  /* 0x00a8000408208981 */ /* 0x000f28000c1e9900 */
[----:B------:R-:W5:Y:S04]  /*06e0*/  @!P3 LDG.E.CONSTANT R52, [R8.64+0xd200] ;  /* 0x00d200040834b981 */ /* 0x000f68000c1e9900 */
[----:B------:R-:W5:Y:S04]  /*06f0*/  @!P4 LDG.E.CONSTANT R56, [R8.64+0xe000] ;  /* 0x00e000040838c981 */ /* 0x000f68000c1e9900 */
[----:B------:R-:W5:Y:S04]  /*0700*/  LDG.E.CONSTANT R12, [R10.64] ;  /* 0x000000040a0c7981 */ /* 0x000f68000c1e9900 */
[----:B------:R-:W5:Y:S04]  /*0710*/  LDG.E.CONSTANT R14, [R10.64+0x3100] ;  /* 0x003100040a0e7981 */ /* 0x000f68000c1e9900 */
[----:B------:R-:W5:Y:S04]  /*0720*/  LDG.E.CONSTANT R16, [R10.64+0x6200] ;  /* 0x006200040a107981 */ /* 0x000f68000c1e9900 */
[----:B-1----:R-:W5:Y:S04]  /*0730*/  LDG.E.CONSTANT R18, [R10.64+0x9300] ;  /* 0x009300040a127981 */ /* 0x002f68000c1e9900 */
[----:B------:R-:W5:Y:S04]  /*0740*/  LDG.E.CONSTANT R22, [R10.64+0xc400] ;  /* 0x00c400040a167981 */ /* 0x000f68000c1e9900 */
[----:B------:R-:W5:Y:S04]  /*0750*/  LDG.E.CONSTANT R24, [R10.64+0xf500] ;  /* 0x00f500040a187981 */ /* 0x000f68000c1e9900 */
[----:B------:R-:W5:Y:S04]  /*0760*/  LDG.E.CONSTANT R26, [R10.64+0x12600] ;  /* 0x012600040a1a7981 */ /* 0x000f68000c1e9900 */
[----:B------:R-:W5:Y:S04]  /*0770*/  LDG.E.CONSTANT R30, [R10.64+0x15700] ;  /* 0x015700040a1e7981 */ /* 0x000f68000c1e9900 */
[----:B------:R-:W-:Y:S04]  /*0780*/  @!P5 STS [R3.X4+0x5780], R62 ;  /* 0x0057803e0300d388 */ /* 0x000fe80000004800 */
[----:B------:R-:W-:Y:S01]  /*0790*/  @!P6 STS [R3.X4+0x5b00], R72 ;  /* 0x005b00480300e388 */ /* 0x000fe20000004800 */
[----:B------:R-:W-:-:S03]  /*07a0*/  MOV R53, 0x380 ;  /* 0x0000038000357802 */ /* 0x000fc60000000f00 */
[----:B--2---:R-:W-:Y:S04]  /*07b0*/  @!P1 STS [R3.X4+0x4980], R44 ;  /* 0x0049802c03009388 */ /* 0x004fe80000004800 */
[----:B---3--:R-:W-:Y:S04]  /*07c0*/  @!P2 STS [R3.X4+0x4d00], R46 ;  /* 0x004d002e0300a388 */ /* 0x008fe80000004800 */
[----:B----4-:R-:W-:Y:S04]  /*07d0*/  @!P0 STS [R3.X4+0x4600], R32 ;  /* 0x0046002003008388 */ /* 0x010fe80000004800 */
[----:B-----5:R0:W-:Y:S04]  /*07e0*/  @!P3 STS [R3.X4+0x5080], R52 ;  /* 0x005080340300b388 */ /* 0x0201e80000004800 */
[----:B------:R1:W-:Y:S04]  /*07f0*/  @!P4 STS [R3.X4+0x5400], R56 ;  /* 0x005400380300c388 */ /* 0x0003e80000004800 */
[----:B------:R-:W-:Y:S04]  /*0800*/  STS [R3.X4], R12 ;  /* 0x0000000c03007388 */ /* 0x000fe80000004800 */
[----:B------:R-:W-:Y:S04]  /*0810*/  STS [R3.X4+0x380], R14 ;  /* 0x0003800e03007388 */ /* 0x000fe80000004800 */
[----:B------:R-:W-:Y:S04]  /*0820*/  STS [R3.X4+0x700], R16 ;  /* 0x0007001003007388 */ /* 0x000fe80000004800 */
[----:B------:R-:W-:Y:S04]  /*0830*/  STS [R3.X4+0xa80], R18 ;  /* 0x000a801203007388 */ /* 0x000fe80000004800 */
[----:B------:R-:W-:Y:S04]  /*0840*/  STS [R3.X4+0xe00], R22 ;  /* 0x000e001603007388 */ /* 0x000fe80000004800 */
[----:B------:R-:W-:Y:S04]  /*0850*/  STS [R3.X4+0x1180], R24 ;  /* 0x0011801803007388 */ /* 0x000fe80000004800 */
[----:B------:R-:W-:Y:S04]  /*0860*/  STS [R3.X4+0x1500], R26 ;  /* 0x0015001a03007388 */ /* 0x000fe80000004800 */
[----:B------:R-:W-:Y:S01]  /*0870*/  STS [R3.X4+0x1880], R30 ;  /* 0x0018801e03007388 */ /* 0x000fe20000004800 */
[----:B0-----:R-:W-:-:S02]  /*0880*/  LEA R52, R2, 0x1c00, 0x9 ;  /* 0x00001c0002347811 */ /* 0x001fc400078e48ff */
[----:B-1----:R-:W-:Y:S02]  /*0890*/  LEA R56, R5, 0x380, 0x2 ;  /* 0x0000038005387811 */ /* 0x002fe400078e10ff */
[----:B------:R-:W-:Y:S01]  /*08a0*/  IADD3 R52, R52, 0x2000, RZ ;  /* 0x0000200034347810 */ /* 0x000fe20007ffe0ff */
[----:B------:R-:W-:Y:S06]  /*08b0*/  BAR.SYNC 0x0 ;  /* 0x0000000000007b1d */ /* 0x000fec0000000000 */
.L_x_1:
[----:B------:R-:W-:Y:S01]  /*08c0*/  LDS R69, [R56+-0x380] ;  /* 0xfffc800038457984 */ /* 0x000fe20000000800 */
[----:B------:R-:W-:-:S03]  /*08d0*/  IADD3 R53, R53, 0x700, RZ ;  /* 0x0000070035357810 */ /* 0x000fc60007ffe0ff */
[----:B------:R-:W0:Y:S01]  /*08e0*/  LDS.128 R8, [R52+-0x2000] ;  /* 0xffe0000034087984 */ /* 0x000e220000000c00 */
[----:B------:R-:W-:-:S03]  /*08f0*/  ISETP.NE.AND P0, PT, R53, 0x1f80, PT ;  /* 0x00001f803500780c */ /* 0x000fc60003f05270 */
[----:B------:R-:W1:Y:S04]  /*0900*/  LDS R61, [R56+-0x348] ;  /* 0xfffcb800383d7984 */ /* 0x000e680000000800 */
[----:B------:R-:W2:Y:S04]  /*0910*/  LDS R76, [R56+-0x310] ;  /* 0xfffcf000384c7984 */ /* 0x000ea80000000800 */
[----:B------:R-:W3:Y:S04]  /*0920*/  LDS.128 R12, [R52] ;  /* 0x00000000340c7984 */ /* 0x000ee80000000c00 */
[----:B------:R-:W4:Y:S04]  /*0930*/  LDS.128 R16, [R52+-0x1f80] ;  /* 0xffe0800034107984 */ /* 0x000f280000000c00 */
[----:B------:R-:W5:Y:S01]  /*0940*/  LDS R77, [R56+-0x2d8] ;  /* 0xfffd2800384d7984 */ /* 0x000f620000000800 */
[----:B0-----:R-:W-:-:S02]  /*0950*/  FFMA R72, R8, R69, R57 ;  /* 0x0000004508487223 */ /* 0x001fc40000000039 */
[CC--:B-1----:R-:W-:Y:S02]  /*0960*/  FFMA R71, R8.reuse, R61.reuse, R20 ;  /* 0x0000003d08477223 */ /* 0x0c2fe40000000014 */
[----:B------:R-:W0:Y:S01]  /*0970*/  LDS.128 R20, [R52+0x80] ;  /* 0x0000800034147984 */ /* 0x000e220000000c00 */
[-C--:B--2---:R-:W-:Y:S02]  /*0980*/  FFMA R47, R8, R76.reuse, R33 ;  /* 0x0000004c082f7223 */ /* 0x084fe40000000021 */
[CC--:B---3--:R-:W-:Y:S02]  /*0990*/  FFMA R43, R12.reuse, R76.reuse, R31 ;  /* 0x0000004c0c2b7223 */ /* 0x0c8fe4000000001f */
[-C--:B------:R-:W-:Y:S02]  /*09a0*/  FFMA R57, R12, R61.reuse, R25 ;  /* 0x0000003d0c397223 */ /* 0x080fe40000000019 */
[C---:B----4-:R-:W-:Y:S01]  /*09b0*/  FFMA R51, R16.reuse, R61, R28 ;  /* 0x0000003d10337223 */ /* 0x050fe2000000001c */
[----:B------:R-:W1:Y:S01]  /*09c0*/  LDS.128 R24, [R52+-0x1f00] ;  /* 0xffe1000034187984 */ /* 0x000e620000000c00 */
[----:B------:R-:W-:-:S02]  /*09d0*/  FFMA R46, R16, R76, R29 ;  /* 0x0000004c102e7223 */ /* 0x000fc4000000001d */
[-C--:B-----5:R-:W-:Y:S01]  /*09e0*/  FFMA R40, R8, R77.reuse, R40 ;  /* 0x0000004d08287223 */ /* 0x0a0fe20000000028 */
[----:B------:R-:W2:Y:S01]  /*09f0*/  LDS.128 R28, [R52+0x100] ;  /* 0x00010000341c7984 */ /* 0x000ea20000000c00 */
[-C--:B------:R-:W-:Y:S02]  /*0a00*/  FFMA R44, R16, R77.reuse, R34 ;  /* 0x0000004d102c7223 */ /* 0x080fe40000000022 */
[C---:B------:R-:W-:Y:S01]  /*0a10*/  FFMA R75, R69.reuse, R12, R75 ;  /* 0x0000000c454b7223 */ /* 0x040fe2000000004b */
[----:B------:R-:W3:Y:S01]  /*0a20*/  LDS.128 R32, [R52+-0x1e80] ;  /* 0xffe1800034207984 */ /* 0x000ee20000000c00 */
[C---:B------:R-:W-:Y:S02]  /*0a30*/  FFMA R73, R69.reuse, R16, R73 ;  /* 0x0000001045497223 */ /* 0x040fe40000000049 */
[----:B------:R-:W-:Y:S02]  /*0a40*/  FFMA R42, R12, R77, R42 ;  /* 0x0000004d0c2a7223 */ /* 0x000fe4000000002a */
[----:B0-----:R-:W-:-:S02]  /*0a50*/  FFMA R49, R69, R20, R49 ;  /* 0x0000001445317223 */ /* 0x001fc40000000031 */
[C---:B------:R-:W-:Y:S02]  /*0a60*/  FFMA R67, R20.reuse, R61, R67 ;  /* 0x0000003d14437223 */ /* 0x040fe40000000043 */
[CC--:B------:R-:W-:Y:S02]  /*0a70*/  FFMA R60, R20.reuse, R76.reuse, R60 ;  /* 0x0000004c143c7223 */ /* 0x0c0fe4000000003c */
[----:B------:R-:W-:Y:S02]  /*0a80*/  FFMA R64, R20, R77, R64 ;  /* 0x0000004d14407223 */ /* 0x000fe40000000040 */
[C---:B-1----:R-:W-:Y:S02]  /*0a90*/  FFMA R20, R24.reuse, R61, R36 ;  /* 0x0000003d18147223 */ /* 0x042fe40000000024 */
[----:B------:R-:W-:Y:S02]  /*0aa0*/  FFMA R8, R24, R76, R39 ;  /* 0x0000004c18087223 */ /* 0x000fe40000000027 */
[----:B--2---:R-:W-:-:S02]  /*0ab0*/  FFMA R50, R69, R28, R50 ;  /* 0x0000001c45327223 */ /* 0x004fc40000000032 */
[C---:B------:R-:W-:Y:S02]  /*0ac0*/  FFMA R58, R28.reuse, R61, R58 ;  /* 0x0000003d1c3a7223 */ /* 0x040fe4000000003a */
[C---:B------:R-:W-:Y:S02]  /*0ad0*/  FFMA R62, R28.reuse, R76, R37 ;  /* 0x0000004c1c3e7223 */ /* 0x040fe40000000025 */
[----:B------:R-:W-:Y:S02]  /*0ae0*/  FFMA R28, R28, R77, R38 ;  /* 0x0000004d1c1c7223 */ /* 0x000fe40000000026 */
[----:B------:R-:W0:Y:S01]  /*0af0*/  LDS.128 R36, [R52+0x180] ;  /* 0x0001800034247984 */ /* 0x000e220000000c00 */
[C---:B------:R-:W-:Y:S02]  /*0b00*/  FFMA R66, R69.reuse, R24, R66 ;  /* 0x0000001845427223 */ /* 0x040fe40000000042 */
[----:B---3--:R-:W-:Y:S02]  /*0b10*/  FFMA R48, R69, R32, R48 ;  /* 0x0000002045307223 */ /* 0x008fe40000000030 */
[----:B------:R-:W-:-:S02]  /*0b20*/  FFMA R59, R32, R61, R59 ;  /* 0x0000003d203b7223 */ /* 0x000fc4000000003b */
[C---:B------:R-:W-:Y:S02]  /*0b30*/  FFMA R63, R32.reuse, R76, R63 ;  /* 0x0000004c203f7223 */ /* 0x040fe4000000003f */
[-C--:B------:R-:W-:Y:S02]  /*0b40*/  FFMA R70, R32, R77.reuse, R70 ;  /* 0x0000004d20467223 */ /* 0x080fe40000000046 */
[----:B------:R-:W-:Y:S02]  /*0b50*/  FFMA R68, R24, R77, R68 ;  /* 0x0000004d18447223 */ /* 0x000fe40000000044 */
[----:B0-----:R-:W-:Y:S02]  /*0b60*/  FFMA R65, R69, R36, R65 ;  /* 0x0000002445417223 */ /* 0x001fe40000000041 */
[----:B------:R-:W0:Y:S01]  /*0b70*/  LDS R69, [R56+-0x2a0] ;  /* 0xfffd600038457984 */ /* 0x000e220000000800 */
[C---:B------:R-:W-:Y:S02]  /*0b80*/  FFMA R32, R36.reuse, R61, R45 ;  /* 0x0000003d24207223 */ /* 0x040fe4000000002d */
[C---:B------:R-:W-:Y:S01]  /*0b90*/  FFMA R41, R36.reuse, R76, R41 ;  /* 0x0000004c24297223 */ /* 0x040fe20000000029 */
[----:B------:R-:W1:Y:S01]  /*0ba0*/  LDS R61, [R56+-0x268] ;  /* 0xfffd9800383d7984 */ /* 0x000e620000000800 */
[----:B------:R-:W-:-:S03]  /*0bb0*/  FFMA R74, R36, R77, R74 ;  /* 0x0000004d244a7223 */ /* 0x000fc6000000004a */
[----:B------:R-:W2:Y:S04]  /*0bc0*/  LDS R45, [R56+-0x230] ;  /* 0xfffdd000382d7984 */ /* 0x000ea80000000800 */
[----:B------:R-:W3:Y:S01]  /*0bd0*/  LDS R76, [R56+-0x1f8] ;  /* 0xfffe0800384c7984 */ /* 0x000ee20000000800 */
[C---:B0-----:R-:W-:Y:S02]  /*0be0*/  FFMA R24, R69.reuse, R21, R49 ;  /* 0x0000001545187223 */ /* 0x041fe40000000031 */
[C---:B------:R-:W-:Y:S02]  /*0bf0*/  FFMA R49, R69.reuse, R33, R48 ;  /* 0x0000002145317223 */ /* 0x040fe40000000030 */
[C---:B------:R-:W-:Y:S02]  /*0c00*/  FFMA R48, R69.reuse, R37, R65 ;  /* 0x0000002545307223 */ /* 0x040fe40000000041 */
[C---:B------:R-:W-:Y:S01]  /*0c10*/  FFMA R12, R69.reuse, R13, R75 ;  /* 0x0000000d450c7223 */ /* 0x040fe2000000004b */
[----:B------:R-:W0:Y:S01]  /*0c20*/  LDS R65, [R56+-0x188] ;  /* 0xfffe780038417984 */ /* 0x000e220000000800 */
[----:B------:R-:W-:-:S02]  /*0c30*/  FFMA R16, R69, R17, R73 ;  /* 0x0000001145107223 */ /* 0x000fc40000000049 */
[C---:B-1----:R-:W-:Y:S01]  /*0c40*/  FFMA R71, R61.reuse, R9, R71 ;  /* 0x000000093d477223 */ /* 0x042fe20000000047 */
[----:B------:R-:W1:Y:S01]  /*0c50*/  LDS R75, [R56+-0x1c0] ;  /* 0xfffe4000384b7984 */ /* 0x000e620000000800 */
[C---:B------:R-:W-:Y:S02]  /*0c60*/  FFMA R57, R61.reuse, R13, R57 ;  /* 0x0000000d3d397223 */ /* 0x040fe40000000039 */
[C---:B------:R-:W-:Y:S02]  /*0c70*/  FFMA R51, R61.reuse, R17, R51 ;  /* 0x000000113d337223 */ /* 0x040fe40000000033 */
[C---:B------:R-:W-:Y:S02]  /*0c80*/  FFMA R36, R61.reuse, R21, R67 ;  /* 0x000000153d247223 */ /* 0x040fe40000000043 */
[C---:B------:R-:W-:Y:S02]  /*0c90*/  FFMA R73, R61.reuse, R25, R20 ;  /* 0x000000193d497223 */ /* 0x040fe40000000014 */
[----:B------:R-:W-:-:S02]  /*0ca0*/  FFMA R58, R61, R29, R58 ;  /* 0x0000001d3d3a7223 */ /* 0x000fc4000000003a */
[C---:B------:R-:W-:Y:S02]  /*0cb0*/  FFMA R59, R61.reuse, R33, R59 ;  /* 0x000000213d3b7223 */ /* 0x040fe4000000003b */
[----:B------:R-:W-:Y:S02]  /*0cc0*/  FFMA R32, R61, R37, R32 ;  /* 0x000000253d207223 */ /* 0x000fe40000000020 */
[C---:B--2---:R-:W-:Y:S02]  /*0cd0*/  FFMA R20, R45.reuse, R13, R43 ;  /* 0x0000000d2d147223 */ /* 0x044fe4000000002b */
[C---:B------:R-:W-:Y:S01]  /*0ce0*/  FFMA R61, R45.reuse, R25, R8 ;  /* 0x000000192d3d7223 */ /* 0x040fe20000000008 */
[----:B------:R-:W2:Y:S01]  /*0cf0*/  LDS R43, [R56+-0x150] ;  /* 0xfffeb000382b7984 */ /* 0x000ea20000000800 */
[----:B------:R-:W-:Y:S02]  /*0d00*/  FFMA R8, R45, R37, R41 ;  /* 0x000000252d087223 */ /* 0x000fe40000000029 */
[----:B---3--:R-:W-:Y:S01]  /*0d10*/  FFMA R67, R76, R29, R28 ;  /* 0x0000001d4c437223 */ /* 0x008fe2000000001c */
[----:B------:R-:W3:Y:S01]  /*0d20*/  LDS R41, [R56+-0x118] ;  /* 0xfffee80038297984 */ /* 0x000ee20000000800 */
[----:B------:R-:W-:-:S02]  /*0d30*/  FFMA R66, R69, R25, R66 ;  /* 0x0000001945427223 */ /* 0x000fc40000000042 */
[C---:B------:R-:W-:Y:S01]  /*0d40*/  FFMA R47, R45.reuse, R9, R47 ;  /* 0x000000092d2f7223 */ /* 0x040fe2000000002f */
[----:B------:R-:W4:Y:S01]  /*0d50*/  LDS R28, [R56+-0xe0] ;  /* 0xffff2000381c7984 */ /* 0x000f220000000800 */
[C---:B------:R-:W-:Y:S02]  /*0d60*/  FFMA R46, R45.reuse, R17, R46 ;  /* 0x000000112d2e7223 */ /* 0x040fe4000000002e */
[C---:B------:R-:W-:Y:S02]  /*0d70*/  FFMA R60, R45.reuse, R21, R60 ;  /* 0x000000152d3c7223 */ /* 0x040fe4000000003c */
[C---:B------:R-:W-:Y:S02]  /*0d80*/  FFMA R62, R45.reuse, R29, R62 ;  /* 0x0000001d2d3e7223 */ /* 0x040fe4000000003e */
[----:B------:R-:W-:Y:S02]  /*0d90*/  FFMA R63, R45, R33, R63 ;  /* 0x000000212d3f7223 */ /* 0x000fe4000000003f */
[----:B------:R-:W-:-:S02]  /*0da0*/  FFMA R72, R69, R9, R72 ;  /* 0x0000000945487223 */ /* 0x000fc40000000048 */
[----:B------:R-:W-:Y:S02]  /*0db0*/  FFMA R50, R69, R29, R50 ;  /* 0x0000001d45327223 */ /* 0x000fe40000000032 */
[C---:B------:R-:W-:Y:S01]  /*0dc0*/  FFMA R42, R76.reuse, R13, R42 ;  /* 0x0000000d4c2a7223 */ /* 0x040fe2000000002a */
[----:B------:R-:W-:Y:S01]  /*0dd0*/  LDS R29, [R56] ;  /* 0x00000000381d7984 */ /* 0x000fe20000000800 */
[C---:B------:R-:W-:Y:S02]  /*0de0*/  FFMA R44, R76.reuse, R17, R44 ;  /* 0x000000114c2c7223 */ /* 0x040fe4000000002c */
[C---:B------:R-:W-:Y:S02]  /*0df0*/  FFMA R45, R76.reuse, R21, R64 ;  /* 0x000000154c2d7223 */ /* 0x040fe40000000040 */
[C---:B------:R-:W-:Y:S02]  /*0e00*/  FFMA R40, R76.reuse, R9, R40 ;  /* 0x000000094c287223 */ /* 0x040fe40000000028 */
[----:B------:R-:W-:-:S02]  /*0e10*/  FFMA R64, R76, R25, R68 ;  /* 0x000000194c407223 */ /* 0x000fc40000000044 */
[----:B------:R-:W-:Y:S01]  /*0e20*/  FFMA R69, R76, R33, R70 ;  /* 0x000000214c457223 */ /* 0x000fe20000000046 */
[----:B------:R-:W5:Y:S01]  /*0e30*/  LDS R68, [R56+-0xa8] ;  /* 0xffff580038447984 */ /* 0x000f620000000800 */
[C---:B0-----:R-:W-:Y:S02]  /*0e40*/  FFMA R71, R65.reuse, R10, R71 ;  /* 0x0000000a41477223 */ /* 0x041fe40000000047 */
[C---:B------:R-:W-:Y:S01]  /*0e50*/  FFMA R13, R65.reuse, R14, R57 ;  /* 0x0000000e410d7223 */ /* 0x040fe20000000039 */
[----:B------:R-:W-:Y:S01]  /*0e60*/  LDS R33, [R56+0x38] ;  /* 0x0000380038217984 */ /* 0x000fe20000000800 */
[C---:B------:R-:W-:Y:S02]  /*0e70*/  FFMA R17, R65.reuse, R18, R51 ;  /* 0x0000001241117223 */ /* 0x040fe40000000033 */
[C---:B------:R-:W-:Y:S01]  /*0e80*/  FFMA R36, R65.reuse, R22, R36 ;  /* 0x0000001641247223 */ /* 0x040fe20000000024 */
[----:B------:R-:W-:Y:S01]  /*0e90*/  LDS R57, [R56+0xa8] ;  /* 0x0000a80038397984 */ /* 0x000fe20000000800 */
[----:B------:R-:W-:-:S02]  /*0ea0*/  FFMA R73, R65, R26, R73 ;  /* 0x0000001a41497223 */ /* 0x000fc40000000049 */
[C---:B------:R-:W-:Y:S02]  /*0eb0*/  FFMA R58, R65.reuse, R30, R58 ;  /* 0x0000001e413a7223 */ /* 0x040fe4000000003a */
[----:B------:R-:W-:Y:S02]  /*0ec0*/  FFMA R59, R65, R34, R59 ;  /* 0x00000022413b7223 */ /* 0x000fe4000000003b */
[----:B------:R-:W-:Y:S02]  /*0ed0*/  FFMA R70, R76, R37, R74 ;  /* 0x000000254c467223 */ /* 0x000fe4000000004a */
[----:B-1----:R-:W-:Y:S01]  /*0ee0*/  FFMA R25, R75, R26, R66 ;  /* 0x0000001a4b197223 */ /* 0x002fe20000000042 */
[----:B------:R-:W-:Y:S01]  /*0ef0*/  LDS R37, [R56+0x70] ;  /* 0x0000700038257984 */ /* 0x000fe20000000800 */
[----:B------:R-:W-:Y:S02]  /*0f00*/  FFMA R65, R65, R38, R32 ;  /* 0x0000002641417223 */ /* 0x000fe40000000020 */
[C---:B------:R-:W-:Y:S01]  /*0f10*/  FFMA R72, R75.reuse, R10, R72 ;  /* 0x0000000a4b487223 */ /* 0x040fe20000000048 */
[----:B------:R-:W0:Y:S01]  /*0f20*/  LDS R32, [R56+-0x70] ;  /* 0xffff900038207984 */ /* 0x000e220000000800 */
[----:B------:R-:W-:-:S02]  /*0f30*/  FFMA R12, R75, R14, R12 ;  /* 0x0000000e4b0c7223 */ /* 0x000fc4000000000c */
[C---:B------:R-:W-:Y:S01]  /*0f40*/  FFMA R16, R75.reuse, R18, R16 ;  /* 0x000000124b107223 */ /* 0x040fe20000000010 */
[----:B------:R-:W1:Y:S01]  /*0f50*/  LDS R66, [R56+-0x38] ;  /* 0xffffc80038427984 */ /* 0x000e620000000800 */
[C---:B------:R-:W-:Y:S02]  /*0f60*/  FFMA R24, R75.reuse, R22, R24 ;  /* 0x000000164b187223 */ /* 0x040fe40000000018 */
[C---:B------:R-:W-:Y:S02]  /*0f70*/  FFMA R50, R75.reuse, R30, R50 ;  /* 0x0000001e4b327223 */ /* 0x040fe40000000032 */
[C---:B------:R-:W-:Y:S02]  /*0f80*/  FFMA R49, R75.reuse, R34, R49 ;  /* 0x000000224b317223 */ /* 0x040fe40000000031 */
[----:B------:R-:W-:Y:S02]  /*0f90*/  FFMA R48, R75, R38, R48 ;  /* 0x000000264b307223 */ /* 0x000fe40000000030 */
[----:B--2---:R-:W-:-:S02]  /*0fa0*/  FFMA R9, R43, R10, R47 ;  /* 0x0000000a2b097223 */ /* 0x004fc4000000002f */
[C---:B------:R-:W-:Y:S02]  /*0fb0*/  FFMA R20, R43.reuse, R14, R20 ;  /* 0x0000000e2b147223 */ /* 0x040fe40000000014 */
[C---:B------:R-:W-:Y:S02]  /*0fc0*/  FFMA R21, R43.reuse, R18, R46 ;  /* 0x000000122b157223 */ /* 0x040fe4000000002e */
[C---:B------:R-:W-:Y:S02]  /*0fd0*/  FFMA R60, R43.reuse, R22, R60 ;  /* 0x000000162b3c7223 */ /* 0x040fe4000000003c */
[C---:B------:R-:W-:Y:S02]  /*0fe0*/  FFMA R61, R43.reuse, R26, R61 ;  /* 0x0000001a2b3d7223 */ /* 0x040fe4000000003d */
[C---:B------:R-:W-:Y:S02]  /*0ff0*/  FFMA R62, R43.reuse, R30, R62 ;  /* 0x0000001e2b3e7223 */ /* 0x040fe4000000003e */
[----:B------:R-:W-:-:S02]  /*1000*/  FFMA R63, R43, R34, R63 ;  /* 0x000000222b3f7223 */ /* 0x000fc4000000003f */
[----:B------:R-:W-:Y:S02]  /*1010*/  FFMA R8, R43, R38, R8 ;  /* 0x000000262b087223 */ /* 0x000fe40000000008 */
[C---:B---3--:R-:W-:Y:S02]  /*1020*/  FFMA R10, R41.reuse, R10, R40 ;  /* 0x0000000a290a7223 */ /* 0x048fe40000000028 */
[C---:B------:R-:W-:Y:S02]  /*1030*/  FFMA R14, R41.reuse, R14, R42 ;  /* 0x0000000e290e7223 */ /* 0x040fe4000000002a */
[C---:B------:R-:W-:Y:S02]  /*1040*/  FFMA R18, R41.reuse, R18, R44 ;  /* 0x0000001229127223 */ /* 0x040fe4000000002c */
[C---:B------:R-:W-:Y:S02]  /*1050*/  FFMA R22, R41.reuse, R22, R45 ;  /* 0x0000001629167223 */ /* 0x040fe4000000002d */
[C---:B------:R-:W-:Y:S01]  /*1060*/  FFMA R64, R41.reuse, R26, R64 ;  /* 0x0000001a29407223 */ /* 0x040fe20000000040 */
[----:B------:R-:W-:Y:S01]  /*1070*/  LDS.128 R44, [R52+0x10] ;  /* 0x00001000342c7984 */ /* 0x000fe20000000c00 */
[----:B------:R-:W-:-:S02]  /*1080*/  FFMA R67, R41, R30, R67 ;  /* 0x0000001e29437223 */ /* 0x000fc40000000043 */
[C---:B------:R-:W-:Y:S02]  /*1090*/  FFMA R69, R41.reuse, R34, R69 ;  /* 0x0000002229457223 */ /* 0x040fe40000000045 */
[----:B------:R-:W-:Y:S02]  /*10a0*/  FFMA R70, R41, R38, R70 ;  /* 0x0000002629467223 */ /* 0x000fe40000000046 */
[----:B------:R-:W2:Y:S01]  /*10b0*/  LDS.128 R40, [R52+-0x1ff0] ;  /* 0xffe0100034287984 */ /* 0x000ea20000000c00 */
[C---:B----4-:R-:W-:Y:S02]  /*10c0*/  FFMA R72, R28.reuse, R11, R72 ;  /* 0x0000000b1c487223 */ /* 0x050fe40000000048 */
[C---:B------:R-:W-:Y:S02]  /*10d0*/  FFMA R12, R28.reuse, R15, R12 ;  /* 0x0000000f1c0c7223 */ /* 0x040fe4000000000c */
[C---:B------:R-:W-:Y:S02]  /*10e0*/  FFMA R16, R28.reuse, R19, R16 ;  /* 0x000000131c107223 */ /* 0x040fe40000000010 */
[----:B------:R-:W-:-:S02]  /*10f0*/  FFMA R24, R28, R23, R24 ;  /* 0x000000171c187223 */ /* 0x000fc40000000018 */
[C---:B------:R-:W-:Y:S02]  /*1100*/  FFMA R25, R28.reuse, R27, R25 ;  /* 0x0000001b1c197223 */ /* 0x040fe40000000019 */
[C---:B------:R-:W-:Y:S02]  /*1110*/  FFMA R26, R28.reuse, R31, R50 ;  /* 0x0000001f1c1a7223 */ /* 0x040fe40000000032 */
[C---:B------:R-:W-:Y:S02]  /*1120*/  FFMA R34, R28.reuse, R35, R49 ;  /* 0x000000231c227223 */ /* 0x040fe40000000031 */
[----:B------:R-:W-:Y:S02]  /*1130*/  FFMA R28, R28, R39, R48 ;  /* 0x000000271c1c7223 */ /* 0x000fe40000000030 */
[----:B------:R-:W3:Y:S01]  /*1140*/  LDS.128 R48, [R52+-0x1f70] ;  /* 0xffe0900034307984 */ /* 0x000ee20000000c00 */
[-C--:B-----5:R-:W-:Y:S02]  /*1150*/  FFMA R71, R68, R11.reuse, R71 ;  /* 0x0000000b44477223 */ /* 0x0a0fe40000000047 */
[----:B0-----:R-:W-:-:S02]  /*1160*/  FFMA R9, R32, R11, R9 ;  /* 0x0000000b20097223 */ /* 0x001fc40000000009 */
[----:B-1----:R-:W-:Y:S02]  /*1170*/  FFMA R10, R66, R11, R10 ;  /* 0x0000000b420a7223 */ /* 0x002fe4000000000a */
[C---:B------:R-:W-:Y:S02]  /*1180*/  FFMA R13, R68.reuse, R15, R13 ;  /* 0x0000000f440d7223 */ /* 0x040fe4000000000d */
[----:B------:R-:W-:Y:S02]  /*1190*/  FFMA R30, R68, R39, R65 ;  /* 0x00000027441e7223 */ /* 0x000fe40000000041 */
[-C--:B------:R-:W-:Y:S02]  /*11a0*/  FFMA R20, R32, R15.reuse, R20 ;  /* 0x0000000f20147223 */ /* 0x080fe40000000014 */
[----:B------:R-:W-:Y:S02]  /*11b0*/  FFMA R14, R66, R15, R14 ;  /* 0x0000000f420e7223 */ /* 0x000fe4000000000e */
[----:B------:R-:W-:-:S02]  /*11c0*/  FFMA R17, R68, R19, R17 ;  /* 0x0000001344117223 */ /* 0x000fc40000000011 */
[C---:B------:R-:W-:Y:S02]  /*11d0*/  FFMA R36, R68.reuse, R23, R36 ;  /* 0x0000001744247223 */ /* 0x040fe40000000024 */
[C---:B------:R-:W-:Y:S02]  /*11e0*/  FFMA R38, R68.reuse, R27, R73 ;  /* 0x0000001b44267223 */ /* 0x040fe40000000049 */
[C---:B------:R-:W-:Y:S02]  /*11f0*/  FFMA R58, R68.reuse, R31, R58 ;  /* 0x0000001f443a7223 */ /* 0x040fe4000000003a */
[----:B------:R-:W-:Y:S02]  /*1200*/  FFMA R59, R68, R35, R59 ;  /* 0x00000023443b7223 */ /* 0x000fe4000000003b */
[-C--:B------:R-:W-:Y:S02]  /*1210*/  FFMA R21, R32, R19.reuse, R21 ;  /* 0x0000001320157223 */ /* 0x080fe40000000015 */
[----:B------:R-:W-:-:S02]  /*1220*/  FFMA R18, R66, R19, R18 ;  /* 0x0000001342127223 */ /* 0x000fc40000000012 */
[C---:B------:R-:W-:Y:S02]  /*1230*/  FFMA R65, R66.reuse, R23, R22 ;  /* 0x0000001742417223 */ /* 0x040fe40000000016 */
[C---:B------:R-:W-:Y:S02]  /*1240*/  FFMA R64, R66.reuse, R27, R64 ;  /* 0x0000001b42407223 */ /* 0x040fe40000000040 */
[C---:B------:R-:W-:Y:S02]  /*1250*/  FFMA R67, R66.reuse, R31, R67 ;  /* 0x0000001f42437223 */ /* 0x040fe40000000043 */
[C---:B------:R-:W-:Y:S02]  /*1260*/  FFMA R69, R66.reuse, R35, R69 ;  /* 0x0000002342457223 */ /* 0x040fe40000000045 */
[----:B------:R-:W-:Y:S02]  /*1270*/  FFMA R70, R66, R39, R70 ;  /* 0x0000002742467223 */ /* 0x000fe40000000046 */
[----:B------:R-:W-:-:S02]  /*1280*/  FFMA R60, R32, R23, R60 ;  /* 0x00000017203c7223 */ /* 0x000fc4000000003c */
[C---:B------:R-:W-:Y:S02]  /*1290*/  FFMA R61, R32.reuse, R27, R61 ;  /* 0x0000001b203d7223 */ /* 0x040fe4000000003d */
[C---:B------:R-:W-:Y:S02]  /*12a0*/  FFMA R62, R32.reuse, R31, R62 ;  /* 0x0000001f203e7223 */ /* 0x040fe4000000003e */
[----:B------:R-:W-:Y:S02]  /*12b0*/  FFMA R63, R32, R35, R63 ;  /* 0x00000023203f7223 */ /* 0x000fe4000000003f */
[C---:B--2---:R-:W-:Y:S02]  /*12c0*/  FFMA R72, R40.reuse, R29, R72 ;  /* 0x0000001d28487223 */ /* 0x044fe40000000048 */
[C---:B------:R-:W-:Y:S02]  /*12d0*/  FFMA R68, R40.reuse, R33, R71 ;  /* 0x0000002128447223 */ /* 0x040fe40000000047 */
[----:B------:R-:W-:-:S02]  /*12e0*/  FFMA R66, R40, R37, R9 ;  /* 0x0000002528427223 */ /* 0x000fc40000000009 */
[----:B------:R-:W-:Y:S02]  /*12f0*/  FFMA R32, R32, R39, R8 ;  /* 0x0000002720207223 */ /* 0x000fe40000000008 */
[----:B------:R-:W-:Y:S02]  /*1300*/  FFMA R40, R40, R57, R10 ;  /* 0x0000003928287223 */ /* 0x000fe4000000000a */
[----:B------:R-:W0:Y:S01]  /*1310*/  LDS.128 R8, [R52+0x90] ;  /* 0x0000900034087984 */ /* 0x000e220000000c00 */
[----:B------:R-:W-:Y:S02]  /*1320*/  FFMA R74, R29, R44, R12 ;  /* 0x0000002c1d4a7223 */ /* 0x000fe4000000000c */
[C---:B------:R-:W-:Y:S02]  /*1330*/  FFMA R76, R44.reuse, R33, R13 ;  /* 0x000000212c4c7223 */ /* 0x040fe4000000000d */
[C---:B------:R-:W-:Y:S02]  /*1340*/  FFMA R31, R44.reuse, R37, R20 ;  /* 0x000000252c1f7223 */ /* 0x040fe40000000014 */
[----:B------:R-:W-:-:S02]  /*1350*/  FFMA R44, R44, R57, R14 ;  /* 0x000000392c2c7223 */ /* 0x000fc4000000000e */
[C---:B---3--:R-:W-:Y:S01]  /*1360*/  FFMA R35, R29.reuse, R48, R16 ;  /* 0x000000301d237223 */ /* 0x048fe20000000010 */
[----:B------:R-:W1:Y:S01]  /*1370*/  LDS.128 R12, [R52+-0x1ef0] ;  /* 0xffe11000340c7984 */ /* 0x000e620000000c00 */
[C---:B------:R-:W-:Y:S02]  /*1380*/  FFMA R39, R48.reuse, R33, R17 ;  /* 0x0000002130277223 */ /* 0x040fe40000000011 */
[C---:B------:R-:W-:Y:S02]  /*1390*/  FFMA R71, R48.reuse, R37, R21 ;  /* 0x0000002530477223 */ /* 0x040fe40000000015 */
[----:B------:R-:W-:Y:S01]  /*13a0*/  FFMA R48, R48, R57, R18 ;  /* 0x0000003930307223 */ /* 0x000fe20000000012 */
[----:B------:R-:W2:Y:S04]  /*13b0*/  LDS.128 R20, [R52+-0x1e70] ;  /* 0xffe1900034147984 */ /* 0x000ea80000000c00 */
[----:B------:R-:W3:Y:S01]  /*13c0*/  LDS.128 R16, [R52+0x110] ;  /* 0x0001100034107984 */ /* 0x000ee20000000c00 */
[----:B0-----:R-:W-:-:S02]  /*13d0*/  FFMA R73, R29, R8, R24 ;  /* 0x000000081d497223 */ /* 0x001fc40000000018 */
[C---:B------:R-:W-:Y:S02]  /*13e0*/  FFMA R36, R8.reuse, R33, R36 ;  /* 0x0000002108247223 */ /* 0x040fe40000000024 */
[C---:B------:R-:W-:Y:S02]  /*13f0*/  FFMA R60, R8.reuse, R37, R60 ;  /* 0x00000025083c7223 */ /* 0x040fe4000000003c */
[----:B------:R-:W-:Y:S02]  /*1400*/  FFMA R8, R8, R57, R65 ;  /* 0x0000003908087223 */ /* 0x000fe40000000041 */
[----:B-1----:R-:W-:Y:S02]  /*1410*/  FFMA R65, R29, R12, R25 ;  /* 0x0000000c1d417223 */ /* 0x002fe40000000019 */
[C---:B------:R-:W-:Y:S02]  /*1420*/  FFMA R38, R12.reuse, R33, R38 ;  /* 0x000000210c267223 */ /* 0x040fe40000000026 */
[----:B------:R-:W-:-:S02]  /*1430*/  FFMA R61, R12, R37, R61 ;  /* 0x000000250c3d7223 */ /* 0x000fc4000000003d */
[----:B------:R-:W-:Y:S02]  /*1440*/  FFMA R64, R12, R57, R64 ;  /* 0x000000390c407223 */ /* 0x000fe40000000040 */
[C---:B--2---:R-:W-:Y:S02]  /*1450*/  FFMA R34, R29.reuse, R20, R34 ;  /* 0x000000141d227223 */ /* 0x044fe40000000022 */
[----:B---3--:R-:W-:Y:S02]  /*1460*/  FFMA R12, R29, R16, R26 ;  /* 0x000000101d0c7223 */ /* 0x008fe4000000001a */
[----:B------:R0:W1:Y:S01]  /*1470*/  LDS.128 R24, [R52+0x190] ;  /* 0x0001900034187984 */ /* 0x0000620000000c00 */
[-C--:B------:R-:W-:Y:S02]  /*1480*/  FFMA R58, R16, R33.reuse, R58 ;  /* 0x00000021103a7223 */ /* 0x080fe4000000003a */
[----:B------:R-:W-:Y:S02]  /*1490*/  FFMA R59, R20, R33, R59 ;  /* 0x00000021143b7223 */ /* 0x000fe4000000003b */
[----:B------:R-:W-:-:S02]  /*14a0*/  FFMA R62, R16, R37, R62 ;  /* 0x00000025103e7223 */ /* 0x000fc4000000003e */
[----:B------:R-:W-:Y:S01]  /*14b0*/  FFMA R63, R20, R37, R63 ;  /* 0x00000025143f7223 */ /* 0x000fe2000000003f */
[----:B0-----:R-:W-:Y:S01]  /*14c0*/  IADD3 R52, R52, 0x20, RZ ;  /* 0x0000002034347810 */ /* 0x001fe20007ffe0ff */
[-C--:B------:R-:W-:Y:S02]  /*14d0*/  FFMA R20, R20, R57.reuse, R69 ;  /* 0x0000003914147223 */ /* 0x080fe40000000045 */
[----:B------:R-:W-:Y:S02]  /*14e0*/  FFMA R16, R16, R57, R67 ;  /* 0x0000003910107223 */ /* 0x000fe40000000043 */
[----:B-1----:R-:W-:Y:S02]  /*14f0*/  FFMA R28, R29, R24, R28 ;  /* 0x000000181d1c7223 */ /* 0x002fe4000000001c */
[----:B------:R-:W0:Y:S01]  /*1500*/  LDS R29, [R56+0xe0] ;  /* 0x0000e000381d7984 */ /* 0x000e220000000800 */
[C---:B------:R-:W-:Y:S02]  /*1510*/  FFMA R30, R24.reuse, R33, R30 ;  /* 0x00000021181e7223 */ /* 0x040fe4000000001e */
[C---:B------:R-:W-:Y:S01]  /*1520*/  FFMA R37, R24.reuse, R37, R32 ;  /* 0x0000002518257223 */ /* 0x040fe20000000020 */
[----:B------:R-:W1:Y:S01]  /*1530*/  LDS R33, [R56+0x118] ;  /* 0x0001180038217984 */ /* 0x000e620000000800 */
[----:B------:R-:W-:-:S03]  /*1540*/  FFMA R70, R24, R57, R70 ;  /* 0x0000003918467223 */ /* 0x000fc60000000046 */
[----:B------:R-:W2:Y:S04]  /*1550*/  LDS R32, [R56+0x150] ;  /* 0x0001500038207984 */ /* 0x000ea80000000800 */
[----:B------:R-:W3:Y:S01]  /*1560*/  LDS R24, [R56+0x188] ;  /* 0x0001880038187984 */ /* 0x000ee20000000800 */
[----:B0-----:R-:W-:-:S03]  /*1570*/  FFMA R69, R29, R17, R12 ;  /* 0x000000111d457223 */ /* 0x001fc6000000000c */
[----:B------:R-:W0:Y:S01]  /*1580*/  LDS R12, [R56+0x1c0] ;  /* 0x0001c000380c7984 */ /* 0x000e220000000800 */
[C---:B------:R-:W-:Y:S02]  /*1590*/  FFMA R57, R29.reuse, R41, R72 ;  /* 0x000000291d397223 */ /* 0x040fe40000000048 */
[C---:B------:R-:W-:Y:S02]  /*15a0*/  FFMA R67, R29.reuse, R45, R74 ;  /* 0x0000002d1d437223 */ /* 0x040fe4000000004a */
[C---:B------:R-:W-:Y:S01]  /*15b0*/  FFMA R35, R29.reuse, R49, R35 ;  /* 0x000000311d237223 */ /* 0x040fe20000000023 */
[----:B------:R-:W-:Y:S01]  /*15c0*/  LDS R74, [R56+0x348] ;  /* 0x00034800384a7984 */ /* 0x000fe20000000800 */
[C---:B------:R-:W-:Y:S02]  /*15d0*/  FFMA R73, R29.reuse, R9, R73 ;  /* 0x000000091d497223 */ /* 0x040fe40000000049 */
[C---:B------:R-:W-:Y:S02]  /*15e0*/  FFMA R65, R29.reuse, R13, R65 ;  /* 0x0000000d1d417223 */ /* 0x040fe40000000041 */
[----:B------:R-:W-:-:S02]  /*15f0*/  FFMA R75, R29, R21, R34 ;  /* 0x000000151d4b7223 */ /* 0x000fc40000000022 */
[C---:B-1----:R-:W-:Y:S02]  /*1600*/  FFMA R77, R33.reuse, R41, R68 ;  /* 0x00000029214d7223 */ /* 0x042fe40000000044 */
[C---:B------:R-:W-:Y:S02]  /*1610*/  FFMA R76, R33.reuse, R45, R76 ;  /* 0x0000002d214c7223 */ /* 0x040fe4000000004c */
[C---:B------:R-:W-:Y:S02]  /*1620*/  FFMA R39, R33.reuse, R49, R39 ;  /* 0x0000003121277223 */ /* 0x040fe40000000027 */
[C---:B------:R-:W-:Y:S02]  /*1630*/  FFMA R36, R33.reuse, R9, R36 ;  /* 0x0000000921247223 */ /* 0x040fe40000000024 */
[C---:B------:R-:W-:Y:S02]  /*1640*/  FFMA R38, R33.reuse, R13, R38 ;  /* 0x0000000d21267223 */ /* 0x040fe40000000026 */
[----:B------:R-:W-:-:S02]  /*1650*/  FFMA R58, R33, R17, R58 ;  /* 0x00000011213a7223 */ /* 0x000fc4000000003a */
[----:B------:R-:W-:Y:S02]  /*1660*/  FFMA R59, R33, R21, R59 ;  /* 0x00000015213b7223 */ /* 0x000fe4000000003b */
[-C--:B------:R-:W-:Y:S02]  /*1670*/  FFMA R29, R29, R25.reuse, R28 ;  /* 0x000000191d1d7223 */ /* 0x080fe4000000001c */
[----:B------:R-:W-:Y:S01]  /*1680*/  FFMA R33, R33, R25, R30 ;  /* 0x0000001921217223 */ /* 0x000fe2000000001e */
[----:B------:R-:W1:Y:S01]  /*1690*/  LDS R28, [R56+0x1f8] ;  /* 0x0001f800381c7984 */ /* 0x000e620000000800 */
[C---:B--2---:R-:W-:Y:S02]  /*16a0*/  FFMA R66, R32.reuse, R41, R66 ;  /* 0x0000002920427223 */ /* 0x044fe40000000042 */
[C---:B------:R-:W-:Y:S01]  /*16b0*/  FFMA R31, R32.reuse, R45, R31 ;  /* 0x0000002d201f7223 */ /* 0x040fe2000000001f */
[----:B------:R-:W2:Y:S01]  /*16c0*/  LDS R30, [R56+0x230] ;  /* 0x00023000381e7984 */ /* 0x000ea20000000800 */
[----:B------:R-:W-:-:S02]  /*16d0*/  FFMA R71, R32, R49, R71 ;  /* 0x0000003120477223 */ /* 0x000fc40000000047 */
[C---:B------:R-:W-:Y:S02]  /*16e0*/  FFMA R60, R32.reuse, R9, R60 ;  /* 0x00000009203c7223 */ /* 0x040fe4000000003c */
[C---:B------:R-:W-:Y:S02]  /*16f0*/  FFMA R61, R32.reuse, R13, R61 ;  /* 0x0000000d203d7223 */ /* 0x040fe4000000003d */
[C---:B------:R-:W-:Y:S02]  /*1700*/  FFMA R62, R32.reuse, R17, R62 ;  /* 0x00000011203e7223 */ /* 0x040fe4000000003e */
[C---:B------:R-:W-:Y:S02]  /*1710*/  FFMA R63, R32.reuse, R21, R63 ;  /* 0x00000015203f7223 */ /* 0x040fe4000000003f */
[----:B------:R-:W-:Y:S02]  /*1720*/  FFMA R37, R32, R25, R37 ;  /* 0x0000001920257223 */ /* 0x000fe40000000025 */
[----:B------:R-:W4:Y:S01]  /*1730*/  LDS R32, [R56+0x268] ;  /* 0x0002680038207984 */ /* 0x000f220000000800 */
[----:B---3--:R-:W-:-:S02]  /*1740*/  FFMA R9, R24, R9, R8 ;  /* 0x0000000918097223 */ /* 0x008fc40000000008 */
[C---:B------:R-:W-:Y:S01]  /*1750*/  FFMA R17, R24.reuse, R17, R16 ;  /* 0x0000001118117223 */ /* 0x040fe20000000010 */
[----:B------:R-:W3:Y:S01]  /*1760*/  LDS R8, [R56+0x2a0] ;  /* 0x0002a00038087984 */ /* 0x000ee20000000800 */
[C---:B------:R-:W-:Y:S02]  /*1770*/  FFMA R49, R24.reuse, R49, R48 ;  /* 0x0000003118317223 */ /* 0x040fe40000000030 */
[----:B------:R-:W-:Y:S01]  /*1780*/  FFMA R21, R24, R21, R20 ;  /* 0x0000001518157223 */ /* 0x000fe20000000014 */
[----:B------:R-:W5:Y:S01]  /*1790*/  LDS R16, [R56+0x2d8] ;  /* 0x0002d80038107984 */ /* 0x000f620000000800 */
[C---:B0-----:R-:W-:Y:S02]  /*17a0*/  FFMA R57, R12.reuse, R42, R57 ;  /* 0x0000002a0c397223 */ /* 0x041fe40000000039 */
[C---:B------:R-:W-:Y:S02]  /*17b0*/  FFMA R67, R12.reuse, R46, R67 ;  /* 0x0000002e0c437223 */ /* 0x040fe40000000043 */
[----:B------:R-:W-:-:S02]  /*17c0*/  FFMA R35, R12, R50, R35 ;  /* 0x000000320c237223 */ /* 0x000fc40000000023 */
[C---:B------:R-:W-:Y:S02]  /*17d0*/  FFMA R20, R12.reuse, R10, R73 ;  /* 0x0000000a0c147223 */ /* 0x040fe40000000049 */
[C---:B------:R-:W-:Y:S02]  /*17e0*/  FFMA R65, R12.reuse, R14, R65 ;  /* 0x0000000e0c417223 */ /* 0x040fe40000000041 */
[C---:B------:R-:W-:Y:S02]  /*17f0*/  FFMA R69, R12.reuse, R18, R69 ;  /* 0x000000120c457223 */ /* 0x040fe40000000045 */
[C---:B------:R-:W-:Y:S02]  /*1800*/  FFMA R48, R12.reuse, R22, R75 ;  /* 0x000000160c307223 */ /* 0x040fe4000000004b */
[----:B------:R-:W-:Y:S02]  /*1810*/  FFMA R29, R12, R26, R29 ;  /* 0x0000001a0c1d7223 */ /* 0x000fe4000000001d */
[----:B------:R0:W3:Y:S01]  /*1820*/  LDS R12, [R56+0x310] ;  /* 0x00031000380c7984 */ /* 0x0000e20000000800 */
[----:B------:R-:W-:-:S02]  /*1830*/  FFMA R41, R24, R41, R40 ;  /* 0x0000002918297223 */ /* 0x000fc40000000028 */
[C---:B------:R-:W-:Y:S02]  /*1840*/  FFMA R45, R24.reuse, R45, R44 ;  /* 0x0000002d182d7223 */ /* 0x040fe4000000002c */
[C---:B------:R-:W-:Y:S02]  /*1850*/  FFMA R13, R24.reuse, R13, R64 ;  /* 0x0000000d180d7223 */ /* 0x040fe40000000040 */
[----:B------:R-:W-:Y:S01]  /*1860*/  FFMA R25, R24, R25, R70 ;  /* 0x0000001918197223 */ /* 0x000fe20000000046 */
[----:B0-----:R-:W-:Y:S01]  /*1870*/  IADD3 R56, R56, 0x700, RZ ;  /* 0x0000070038387810 */ /* 0x001fe20007ffe0ff */
[C---:B-1----:R-:W-:Y:S02]  /*1880*/  FFMA R77, R28.reuse, R42, R77 ;  /* 0x0000002a1c4d7223 */ /* 0x042fe4000000004d */
[----:B------:R-:W-:Y:S02]  /*1890*/  FFMA R36, R28, R10, R36 ;  /* 0x0000000a1c247223 */ /* 0x000fe40000000024 */
[----:B--2---:R-:W-:-:S02]  /*18a0*/  FFMA R24, R30, R42, R66 ;  /* 0x0000002a1e187223 */ /* 0x004fc40000000042 */
[C---:B------:R-:W-:Y:S02]  /*18b0*/  FFMA R76, R28.reuse, R46, R76 ;  /* 0x0000002e1c4c7223 */ /* 0x040fe4000000004c */
[----:B------:R-:W-:Y:S02]  /*18c0*/  FFMA R38, R28, R14, R38 ;  /* 0x0000000e1c267223 */ /* 0x000fe40000000026 */
[C---:B------:R-:W-:Y:S02]  /*18d0*/  FFMA R31, R30.reuse, R46, R31 ;  /* 0x0000002e1e1f7223 */ /* 0x040fe4000000001f */
[C---:B------:R-:W-:Y:S02]  /*18e0*/  FFMA R71, R30.reuse, R50, R71 ;  /* 0x000000321e477223 */ /* 0x040fe40000000047 */
[C---:B------:R-:W-:Y:S02]  /*18f0*/  FFMA R60, R30.reuse, R10, R60 ;  /* 0x0000000a1e3c7223 */ /* 0x040fe4000000003c */
[----:B------:R-:W-:-:S02]  /*1900*/  FFMA R61, R30, R14, R61 ;  /* 0x0000000e1e3d7223 */ /* 0x000fc4000000003d */
[C---:B------:R-:W-:Y:S02]  /*1910*/  FFMA R62, R30.reuse, R18, R62 ;  /* 0x000000121e3e7223 */ /* 0x040fe4000000003e */
[----:B------:R-:W-:Y:S02]  /*1920*/  FFMA R63, R30, R22, R63 ;  /* 0x000000161e3f7223 */ /* 0x000fe4000000003f */
[----:B----4-:R-:W-:Y:S02]  /*1930*/  FFMA R42, R32, R42, R41 ;  /* 0x0000002a202a7223 */ /* 0x010fe40000000029 */
[C---:B------:R-:W-:Y:S02]  /*1940*/  FFMA R39, R28.reuse, R50, R39 ;  /* 0x000000321c277223 */ /* 0x040fe40000000027 */
[-C--:B------:R-:W-:Y:S02]  /*1950*/  FFMA R33, R28, R26.reuse, R33 ;  /* 0x0000001a1c217223 */ /* 0x080fe40000000021 */
[----:B------:R-:W-:-:S02]  /*1960*/  FFMA R30, R30, R26, R37 ;  /* 0x0000001a1e1e7223 */ /* 0x000fc40000000025 */
[C---:B------:R-:W-:Y:S02]  /*1970*/  FFMA R46, R32.reuse, R46, R45 ;  /* 0x0000002e202e7223 */ /* 0x040fe4000000002d */
[C---:B------:R-:W-:Y:S02]  /*1980*/  FFMA R34, R32.reuse, R50, R49 ;  /* 0x0000003220227223 */ /* 0x040fe40000000031 */
[C---:B------:R-:W-:Y:S02]  /*1990*/  FFMA R9, R32.reuse, R10, R9 ;  /* 0x0000000a20097223 */ /* 0x040fe40000000009 */
[C---:B------:R-:W-:Y:S02]  /*19a0*/  FFMA R13, R32.reuse, R14, R13 ;  /* 0x0000000e200d7223 */ /* 0x040fe4000000000d */
[C---:B------:R-:W-:Y:S02]  /*19b0*/  FFMA R17, R32.reuse, R18, R17 ;  /* 0x0000001220117223 */ /* 0x040fe40000000011 */
[----:B------:R-:W-:-:S02]  /*19c0*/  FFMA R21, R32, R22, R21 ;  /* 0x0000001620157223 */ /* 0x000fc40000000015 */
[C---:B------:R-:W-:Y:S02]  /*19d0*/  FFMA R58, R28.reuse, R18, R58 ;  /* 0x000000121c3a7223 */ /* 0x040fe4000000003a */
[----:B------:R-:W-:Y:S02]  /*19e0*/  FFMA R59, R28, R22, R59 ;  /* 0x000000161c3b7223 */ /* 0x000fe4000000003b */
[----:B------:R-:W-:Y:S02]  /*19f0*/  FFMA R26, R32, R26, R25 ;  /* 0x0000001a201a7223 */ /* 0x000fe40000000019 */
[----:B---3--:R-:W-:Y:S02]  /*1a00*/  FFMA R75, R8, R47, R67 ;  /* 0x0000002f084b7223 */ /* 0x008fe40000000043 */
[----:B-----5:R-:W-:Y:S02]  /*1a10*/  FFMA R67, R16, R11, R36 ;  /* 0x0000000b10437223 */ /* 0x020fe40000000024 */
[----:B------:R-:W-:-:S02]  /*1a20*/  FFMA R66, R8, R15, R65 ;  /* 0x0000000f08427223 */ /* 0x000fc40000000041 */
[----:B------:R-:W-:Y:S02]  /*1a30*/  FFMA R36, R16, R15, R38 ;  /* 0x0000000f10247223 */ /* 0x000fe40000000026 */
[----:B------:R-:W-:Y:S02]  /*1a40*/  FFMA R40, R74, R43, R42 ;  /* 0x0000002b4a287223 */ /* 0x000fe4000000002a */
[C---:B------:R-:W-:Y:S02]  /*1a50*/  FFMA R49, R8.reuse, R11, R20 ;  /* 0x0000000b08317223 */ /* 0x040fe40000000014 */
[----:B------:R-:W-:Y:S02]  /*1a60*/  FFMA R65, R8, R27, R29 ;  /* 0x0000001b08417223 */ /* 0x000fe4000000001d */
[C---:B------:R-:W-:Y:S02]  /*1a70*/  FFMA R28, R16.reuse, R51, R39 ;  /* 0x00000033101c7223 */ /* 0x040fe40000000027 */
        /* <DEDUP_REMOVED lines=8> */
[C---:B------:R-:W-:Y:S02]  /*1b00*/  FFMA R73, R8.reuse, R51, R35 ;  /* 0x0000003308497223 */ /* 0x040fe40000000023 */
[C---:B------:R-:W-:Y:S02]  /*1b10*/  FFMA R50, R8.reuse, R19, R69 ;  /* 0x0000001308327223 */ /* 0x040fe40000000045 */
[----:B------:R-:W-:Y:S02]  /*1b20*/  FFMA R48, R8, R23, R48 ;  /* 0x0000001708307223 */ /* 0x000fe40000000030 */
[C---:B------:R-:W-:Y:S02]  /*1b30*/  FFMA R20, R16.reuse, R43, R77 ;  /* 0x0000002b10147223 */ /* 0x040fe4000000004d */
[----:B------:R-:W-:-:S02]  /*1b40*/  FFMA R25, R16, R47, R76 ;  /* 0x0000002f10197223 */ /* 0x000fc4000000004c */
[C---:B------:R-:W-:Y:S02]  /*1b50*/  FFMA R58, R16.reuse, R19, R58 ;  /* 0x00000013103a7223 */ /* 0x040fe4000000003a */
[----:B------:R-:W-:Y:S02]  /*1b60*/  FFMA R59, R16, R23, R59 ;  /* 0x00000017103b7223 */ /* 0x000fe4000000003b */
[C---:B------:R-:W-:Y:S02]  /*1b70*/  FFMA R33, R12.reuse, R43, R24 ;  /* 0x0000002b0c217223 */ /* 0x040fe40000000018 */
[C---:B------:R-:W-:Y:S02]  /*1b80*/  FFMA R31, R12.reuse, R47, R31 ;  /* 0x0000002f0c1f7223 */ /* 0x040fe4000000001f */
[C---:B------:R-:W-:Y:S02]  /*1b90*/  FFMA R29, R12.reuse, R51, R71 ;  /* 0x000000330c1d7223 */ /* 0x040fe40000000047 */
[----:B------:R-:W-:-:S02]  /*1ba0*/  FFMA R60, R12, R11, R60 ;  /* 0x0000000b0c3c7223 */ /* 0x000fc4000000003c */
[C---:B------:R-:W-:Y:S02]  /*1bb0*/  FFMA R39, R12.reuse, R15, R61 ;  /* 0x0000000f0c277223 */ /* 0x040fe4000000003d */
[C---:B------:R-:W-:Y:S02]  /*1bc0*/  FFMA R37, R12.reuse, R19, R62 ;  /* 0x000000130c257223 */ /* 0x040fe4000000003e */
[C---:B------:R-:W-:Y:S02]  /*1bd0*/  FFMA R63, R12.reuse, R23, R63 ;  /* 0x000000170c3f7223 */ /* 0x040fe4000000003f */
[-C--:B------:R-:W-:Y:S02]  /*1be0*/  FFMA R41, R12, R27.reuse, R30 ;  /* 0x0000001b0c297223 */ /* 0x080fe4000000001e */
[----:B------:R-:W-:Y:S01]  /*1bf0*/  FFMA R74, R74, R27, R26 ;  /* 0x0000001b4a4a7223 */ /* 0x000fe2000000001a */
[----:B------:R-:W-:Y:S01]  /*1c00*/  @!P0 CALL.REL.NOINC `(.L_x_0) ;  /* 0x0000001000008944 */ /* 0x000fe20003c00000 */
[----:B------:R-:W-:Y:S05]  /*1c10*/  BRA `(.L_x_1) ;  /* 0xffffeca000007947 */ /* 0x000fea000383ffff */
.L_x_0:
[----:B------:R-:W-:-:S04]  /*1c20*/  IADD3 R7, R7, 0x1, RZ ;  /* 0x0000000107077810 */ /* 0x000fc80007ffe0ff */
[----:B------:R-:W-:-:S13]  /*1c30*/  ISETP.GE.U32.AND P0, PT, R7, 0x4, PT ;  /* 0x000000040700780c */ /* 0x000fda0003f06070 */
[----:B------:R-:W-:Y:S01]  /*1c40*/  @P0 CALL.REL.NOINC `(.L_x_2) ;  /* 0x0000001000000944 */ /* 0x000fe20003c00000 */
[----:B------:R-:W-:Y:S05]  /*1c50*/  BRA `(.L_x_3) ;  /* 0xffffe6c000007947 */ /* 0x000fea000383ffff */
.L_x_2:
[----:B------:R-:W-:Y:S01]  /*1c60*/  IMAD R5, R2, 0xc40, R5 ;  /* 0x00000c4002057824 */ /* 0x000fe200078e0205 */
[----:B------:R-:W-:Y:S02]  /*1c70*/  FMNMX R7, RZ, R40, !PT ;  /* 0x00000028ff077209 */ /* 0x000fe40007800000 */
[----:B------:R-:W-:Y:S01]  /*1c80*/  FMNMX R9, RZ, R42, !PT ;  /* 0x0000002aff097209 */ /* 0x000fe20007800000 */
[----:B------:R-:W-:Y:S01]  /*1c90*/  IMAD R5, R0, 0x18800, R5 ;  /* 0x0001880000057824 */ /* 0x000fe200078e0205 */
[----:B------:R-:W-:Y:S02]  /*1ca0*/  FMNMX R11, RZ, R28, !PT ;  /* 0x0000001cff0b7209 */ /* 0x000fe40007800000 */
[----:B------:R-:W-:Y:S01]  /*1cb0*/  FMNMX R13, RZ, R64, !PT ;  /* 0x00000040ff0d7209 */ /* 0x000fe20007800000 */
[----:B------:R-:W-:Y:S01]  /*1cc0*/  IMAD R5, R4, 0xe, R5 ;  /* 0x0000000e04057824 */ /* 0x000fe200078e0205 */
[----:B------:R-:W-:Y:S02]  /*1cd0*/  FMNMX R57, RZ, R57, !PT ;  /* 0x00000039ff397209 */ /* 0x000fe40007800000 */
[----:B------:R-:W-:Y:S01]  /*1ce0*/  FMNMX R75, RZ, R75, !PT ;  /* 0x0000004bff4b7209 */ /* 0x000fe20007800000 */
[----:B------:R-:W-:Y:S01]  /*1cf0*/  IMAD R2, R6, 0x70, R5 ;  /* 0x0000007006027824 */ /* 0x000fe200078e0205 */
[----:B------:R-:W-:-:S02]  /*1d00*/  FMNMX R5, RZ, R20, !PT ;  /* 0x00000014ff057209 */ /* 0x000fc40007800000 */
[----:B------:R-:W-:Y:S01]  /*1d10*/  FMNMX R25, RZ, R25, !PT ;  /* 0x00000019ff197209 */ /* 0x000fe20007800000 */
[----:B------:R-:W-:Y:S01]  /*1d20*/  IMAD.WIDE R2, R2, R55, c[0x0][0x170] ;  /* 0x00005c0002027625 */ /* 0x000fe200078e0237 */
[----:B------:R-:W-:Y:S02]  /*1d30*/  FMNMX R33, RZ, R33, !PT ;  /* 0x00000021ff217209 */ /* 0x000fe40007800000 */
[----:B------:R-:W-:Y:S02]  /*1d40*/  FMNMX R31, RZ, R31, !PT ;  /* 0x0000001fff1f7209 */ /* 0x000fe40007800000 */
[----:B------:R0:W-:Y:S01]  /*1d50*/  STG.E [R2.64+0x70], R5 ;  /* 0x0000700502007986 */ /* 0x0001e2000c101904 */
[----:B------:R-:W-:Y:S02]  /*1d60*/  FMNMX R73, RZ, R73, !PT ;  /* 0x00000049ff497209 */ /* 0x000fe40007800000 */
[----:B------:R-:W-:Y:S01]  /*1d70*/  FMNMX R49, RZ, R49, !PT ;  /* 0x00000031ff317209 */ /* 0x000fe20007800000 */
[----:B------:R1:W-:Y:S01]  /*1d80*/  STG.E [R2.64+0x150], R7 ;  /* 0x0001500702007986 */ /* 0x0003e2000c101904 */
[----:B------:R-:W-:-:S02]  /*1d90*/  FMNMX R67, RZ, R67, !PT ;  /* 0x00000043ff437209 */ /* 0x000fc40007800000 */
[----:B------:R-:W-:Y:S01]  /*1da0*/  FMNMX R29, RZ, R29, !PT ;  /* 0x0000001dff1d7209 */ /* 0x000fe20007800000 */
[----:B------:R2:W-:Y:S01]  /*1db0*/  STG.E [R2.64+0x31150], R9 ;  /* 0x0311500902007986 */ /* 0x0005e2000c101904 */
[----:B------:R-:W-:Y:S02]  /*1dc0*/  FMNMX R15, RZ, R66, !PT ;  /* 0x00000042ff0f7209 */ /* 0x000fe40007800000 */
[----:B------:R-:W-:Y:S01]  /*1dd0*/  FMNMX R17, RZ, R58, !PT ;  /* 0x0000003aff117209 */ /* 0x000fe20007800000 */
[----:B------:R3:W-:Y:S01]  /*1de0*/  STG.E [R2.64+0xcb0], R11 ;  /* 0x000cb00b02007986 */ /* 0x0007e2000c101904 */
[----:B0-----:R-:W-:Y:S02]  /*1df0*/  FMNMX R5, RZ, R60, !PT ;  /* 0x0000003cff057209 */ /* 0x001fe40007800000 */
[----:B------:R-:W-:Y:S01]  /*1e00*/  FMNMX R39, RZ, R39, !PT ;  /* 0x00000027ff277209 */ /* 0x000fe20007800000 */
[----:B------:R0:W-:Y:S01]  /*1e10*/  STG.E [R2.64+0x31d90], R13 ;  /* 0x031d900d02007986 */ /* 0x0001e2000c101904 */
[----:B-1----:R-:W-:-:S02]  /*1e20*/  FMNMX R7, RZ, R34, !PT ;  /* 0x00000022ff077209 */ /* 0x002fc40007800000 */
[----:B------:R-:W-:Y:S01]  /*1e30*/  FMNMX R37, RZ, R37, !PT ;  /* 0x00000025ff257209 */ /* 0x000fe20007800000 */
[----:B------:R1:W-:Y:S01]  /*1e40*/  STG.E [R2.64+0x31d20], R5 ;  /* 0x031d200502007986 */ /* 0x0003e2000c101904 */
[----:B--2---:R-:W-:Y:S02]  /*1e50*/  FMNMX R9, RZ, R50, !PT ;  /* 0x00000032ff097209 */ /* 0x004fe40007800000 */
[----:B------:R-:W-:Y:S01]  /*1e60*/  FMNMX R65, RZ, R65, !PT ;  /* 0x00000041ff417209 */ /* 0x000fe20007800000 */
[----:B------:R2:W-:Y:S01]  /*1e70*/  STG.E [R2.64+0xd90], R7 ;  /* 0x000d900702007986 */ /* 0x0005e2000c101904 */
[----:B---3--:R-:W-:Y:S02]  /*1e80*/  FMNMX R11, RZ, R36, !PT ;  /* 0x00000024ff0b7209 */ /* 0x008fe40007800000 */
[----:B------:R-:W-:Y:S01]  /*1e90*/  FMNMX R59, RZ, R59, !PT ;  /* 0x0000003bff3b7209 */ /* 0x000fe20007800000 */
[----:B------:R3:W-:Y:S01]  /*1ea0*/  STG.E [R2.64+0x32880], R9 ;  /* 0x0328800902007986 */ /* 0x0007e2000c101904 */
[----:B0-----:R-:W-:-:S02]  /*1eb0*/  FMNMX R13, RZ, R48, !PT ;  /* 0x00000030ff0d7209 */ /* 0x001fc40007800000 */
[----:B------:R-:W-:Y:S01]  /*1ec0*/  FMNMX R45, RZ, R45, !PT ;  /* 0x0000002dff2d7209 */ /* 0x000fe20007800000 */
[----:B------:R0:W-:Y:S01]  /*1ed0*/  STG.E [R2.64+0x18f0], R11 ;  /* 0x0018f00b02007986 */ /* 0x0001e2000c101904 */
[----:B-1----:R-:W-:Y:S02]  /*1ee0*/  FMNMX R5, RZ, R68, !PT ;  /* 0x00000044ff057209 */ /* 0x002fe40007800000 */
[----:B------:R-:W-:Y:S01]  /*1ef0*/  FMNMX R63, RZ, R63, !PT ;  /* 0x0000003fff3f7209 */ /* 0x000fe20007800000 */
[----:B------:R-:W-:Y:S01]  /*1f00*/  STG.E [R2.64], R57 ;  /* 0x0000003902007986 */ /* 0x000fe2000c101904 */
[----:B--2---:R-:W-:Y:S02]  /*1f10*/  FMNMX R7, RZ, R38, !PT ;  /* 0x00000026ff077209 */ /* 0x004fe40007800000 */
[----:B------:R-:W-:Y:S01]  /*1f20*/  FMNMX R41, RZ, R41, !PT ;  /* 0x00000029ff297209 */ /* 0x000fe20007800000 */
[----:B------:R-:W-:Y:S01]  /*1f30*/  STG.E [R2.64+0x31000], R75 ;  /* 0x0310004b02007986 */ /* 0x000fe2000c101904 */
[----:B---3--:R-:W-:-:S02]  /*1f40*/  FMNMX R9, RZ, R70, !PT ;  /* 0x00000046ff097209 */ /* 0x008fc40007800000 */
[----:B0-----:R-:W-:Y:S01]  /*1f50*/  FMNMX R11, RZ, R74, !PT ;  /* 0x0000004aff0b7209 */ /* 0x001fe20007800000 */
[----:B------:R-:W-:Y:S04]  /*1f60*/  STG.E [R2.64+0x31070], R25 ;  /* 0x0310701902007986 */ /* 0x000fe8000c101904 */
        /* <DEDUP_REMOVED lines=19> */
[----:B------:R-:W-:Y:S01]  /*20a0*/  STG.E [R2.64+0x33610], R11 ;  /* 0x0336100b02007986 */ /* 0x000fe2000c101904 */
[----:B------:R-:W-:Y:S05]  /*20b0*/  EXIT ;  /* 0x000000000000794d */ /* 0x000fea0003800000 */
.L_x_4:
[----:B------:R-:W-:-:S00]  /*20c0*/  BRA `(.L_x_4) ;  /* 0xfffffff000007947 */ /* 0x000fc0000383ffff */
[----:B------:R-:W-:-:S00]  /*20d0*/  NOP ;  /* 0x0000000000007918 */ /* 0x000fc00000000000 */
        /* <DEDUP_REMOVED lines=10> */
.L_x_5:


//--------------------- .nv.shared.candidate2     --------------------------
	.section	.nv.shared.candidate2,"aw",@nobits
	.align	4
.nv.shared.candidate2:
	.zero		23552
